	.headerflags	@"EF_CUDA_TEXMODE_UNIFIED EF_CUDA_64BIT_ADDRESS EF_CUDA_ACCELERATORS EF_CUDA_SM90 EF_CUDA_VIRTUAL_SM(EF_CUDA_SM90)"
	.elftype	@"ET_EXEC"


//--------------------- .nv.info                  --------------------------
	.section	.nv.info,"",@"SHT_CUDA_INFO"
	.align	4


	//----- nvinfo : EIATTR_REGCOUNT
	.align		4
        /*0000*/ 	.byte	0x04, 0x2f
        /*0002*/ 	.short	(.L_3 - .L_2)
	.align		4
.L_2:
        /*0004*/ 	.word	index@(triton_poi_fused__native_batch_norm_legit_no_training_33)
        /*0008*/ 	.word	0x00000012


	//----- nvinfo : EIATTR_MIN_STACK_SIZE
	.align		4
.L_3:
        /*000c*/ 	.byte	0x04, 0x12
        /*000e*/ 	.short	(.L_5 - .L_4)
	.align		4
.L_4:
        /*0010*/ 	.word	index@(triton_poi_fused__native_batch_norm_legit_no_training_33)
        /*0014*/ 	.word	0x00000000


	//----- nvinfo : EIATTR_FRAME_SIZE
	.align		4
.L_5:
        /*0018*/ 	.byte	0x04, 0x11
        /*001a*/ 	.short	(.L_7 - .L_6)
	.align		4
.L_6:
        /*001c*/ 	.word	index@(triton_poi_fused__native_batch_norm_legit_no_training_33)
        /*0020*/ 	.word	0x00000000


	//----- nvinfo : EIATTR_MIN_STACK_SIZE
	.align		4
.L_7:
        /*0024*/ 	.byte	0x04, 0x12
        /*0026*/ 	.short	(.L_9 - .L_8)
	.align		4
.L_8:
        /*0028*/ 	.word	index@(triton_poi_fused__native_batch_norm_legit_no_training_33)
        /*002c*/ 	.word	0x00000000
.L_9:


//--------------------- .nv.info.triton_poi_fused__native_batch_norm_legit_no_training_33 --------------------------
	.section	.nv.info.triton_poi_fused__native_batch_norm_legit_no_training_33,"",@"SHT_CUDA_INFO"
	.sectionflags	@""
	.align	4


	//----- nvinfo : EIATTR_CUDA_API_VERSION
	.align		4
        /*0000*/ 	.byte	0x04, 0x37
        /*0002*/ 	.short	(.L_11 - .L_10)
.L_10:
        /*0004*/ 	.word	0x0000007c


	//----- nvinfo : EIATTR_KPARAM_INFO
	.align		4
.L_11:
        /*0008*/ 	.byte	0x04, 0x17
        /*000a*/ 	.short	(.L_13 - .L_12)
.L_12:
        /*000c*/ 	.word	0x00000000
        /*0010*/ 	.short	0x0006
        /*0012*/ 	.short	0x0030
        /*0014*/ 	.byte	0x00, 0xf0, 0x11, 0x00


	//----- nvinfo : EIATTR_KPARAM_INFO
	.align		4
.L_13:
        /*0018*/ 	.byte	0x04, 0x17
        /*001a*/ 	.short	(.L_15 - .L_14)
.L_14:
        /*001c*/ 	.word	0x00000000
        /*0020*/ 	.short	0x0005
        /*0022*/ 	.short	0x0028
        /*0024*/ 	.byte	0x00, 0xf4, 0x21, 0x00


	//----- nvinfo : EIATTR_KPARAM_INFO
	.align		4
.L_15:
        /*0028*/ 	.byte	0x04, 0x17
        /*002a*/ 	.short	(.L_17 - .L_16)
.L_16:
        /*002c*/ 	.word	0x00000000
        /*0030*/ 	.short	0x0004
        /*0032*/ 	.short	0x0020
        /*0034*/ 	.byte	0x00, 0xf4, 0x21, 0x00


	//----- nvinfo : EIATTR_KPARAM_INFO
	.align		4
.L_17:
        /*0038*/ 	.byte	0x04, 0x17
        /*003a*/ 	.short	(.L_19 - .L_18)
.L_18:
        /*003c*/ 	.word	0x00000000
        /*0040*/ 	.short	0x0003
        /*0042*/ 	.short	0x0018
        /*0044*/ 	.byte	0x00, 0xf4, 0x21, 0x00


	//----- nvinfo : EIATTR_KPARAM_INFO
	.align		4
.L_19:
        /*0048*/ 	.byte	0x04, 0x17
        /*004a*/ 	.short	(.L_21 - .L_20)
.L_20:
        /*004c*/ 	.word	0x00000000
        /*0050*/ 	.short	0x0002
        /*0052*/ 	.short	0x0010
        /*0054*/ 	.byte	0x00, 0xf4, 0x21, 0x00


	//----- nvinfo : EIATTR_KPARAM_INFO
	.align		4
.L_21:
        /*0058*/ 	.byte	0x04, 0x17
        /*005a*/ 	.short	(.L_23 - .L_22)
.L_22:
        /*005c*/ 	.word	0x00000000
        /*0060*/ 	.short	0x0001
        /*0062*/ 	.short	0x0008
        /*0064*/ 	.byte	0x00, 0xf4, 0x21, 0x00


	//----- nvinfo : EIATTR_KPARAM_INFO
	.align		4
.L_23:
        /*0068*/ 	.byte	0x04, 0x17
        /*006a*/ 	.short	(.L_25 - .L_24)
.L_24:
        /*006c*/ 	.word	0x00000000
        /*0070*/ 	.short	0x0000
        /*0072*/ 	.short	0x0000
        /*0074*/ 	.byte	0x00, 0xf4, 0x21, 0x00


	//----- nvinfo : EIATTR_SPARSE_MMA_MASK
	.align		4
.L_25:
        /*0078*/ 	.byte	0x03, 0x50
        /*007a*/ 	.short	0x0000


	//----- nvinfo : EIATTR_MAXREG_COUNT
	.align		4
        /*007c*/ 	.byte	0x03, 0x1b
        /*007e*/ 	.short	0x00ff


	//----- nvinfo : EIATTR_EXIT_INSTR_OFFSETS
	.align		4
        /*0080*/ 	.byte	0x04, 0x1c
        /*0082*/ 	.short	(.L_27 - .L_26)


	//   ....[0]....
.L_26:
        /*0084*/ 	.word	0x000002d0


	//   ....[1]....
        /*0088*/ 	.word	0x000002f0


	//----- nvinfo : EIATTR_REQNTID
	.align		4
.L_27:
        /*008c*/ 	.byte	0x04, 0x10
        /*008e*/ 	.short	(.L_29 - .L_28)
.L_28:
        /*0090*/ 	.word	0x00000080
        /*0094*/ 	.word	0x00000001
        /*0098*/ 	.word	0x00000001


	//----- nvinfo : EIATTR_CBANK_PARAM_SIZE
	.align		4
.L_29:
        /*009c*/ 	.byte	0x03, 0x19
        /*009e*/ 	.short	0x0034


	//----- nvinfo : EIATTR_PARAM_CBANK
	.align		4
        /*00a0*/ 	.byte	0x04, 0x0a
        /*00a2*/ 	.short	(.L_31 - .L_30)
	.align		4
.L_30:
        /*00a4*/ 	.word	index@(.nv.constant0.triton_poi_fused__native_batch_norm_legit_no_training_33)
        /*00a8*/ 	.short	0x0210
        /*00aa*/ 	.short	0x0034


	//----- nvinfo : EIATTR_SW_WAR
	.align		4
.L_31:
        /*00ac*/ 	.byte	0x04, 0x36
        /*00ae*/ 	.short	(.L_33 - .L_32)
.L_32:
        /*00b0*/ 	.word	0x00000008
.L_33:


//--------------------- .nv.callgraph             --------------------------
	.section	.nv.callgraph,"",@"SHT_CUDA_CALLGRAPH"
	.align	4
	.sectionentsize	8
	.align		4
        /*0000*/ 	.word	0x00000000
	.align		4
        /*0004*/ 	.word	0xffffffff
	.align		4
        /*0008*/ 	.word	0x00000000
	.align		4
        /*000c*/ 	.word	0xfffffffe
	.align		4
        /*0010*/ 	.word	0x00000000
	.align		4
        /*0014*/ 	.word	0xfffffffd
	.align		4
        /*0018*/ 	.word	0x00000000
	.align		4
        /*001c*/ 	.word	0xfffffffc


//--------------------- .nv.constant4             --------------------------
	.section	.nv.constant4,"a",@progbits
	.align	8
	.align		8
.nv.constant4:
        /*0000*/ 	.dword	_$_str
	.align		8
        /*0008*/ 	.dword	_$_str_$_2


//--------------------- .text.triton_poi_fused__native_batch_norm_legit_no_training_33 --------------------------
	.section	.text.triton_poi_fused__native_batch_norm_legit_no_training_33,"ax",@progbits
	.align	128
        .global         triton_poi_fused__native_batch_norm_legit_no_training_33
        .type           triton_poi_fused__native_batch_norm_legit_no_training_33,@function
        .size           triton_poi_fused__native_batch_norm_legit_no_training_33,(.L_x_1 - triton_poi_fused__native_batch_norm_legit_no_training_33)
        .other          triton_poi_fused__native_batch_norm_legit_no_training_33,@"STO_CUDA_ENTRY STV_DEFAULT"
triton_poi_fused__native_batch_norm_legit_no_training_33:
.text.triton_poi_fused__native_batch_norm_legit_no_training_33:
[----:B------:R-:W0:Y:S01]  /*0000*/  LDC R1, c[0x0][0x28] ;  /* 0x00000a00ff017b82 */ /* 0x000e220000000800 */
[----:B------:R-:W1:Y:S07]  /*0010*/  S2R R0, SR_TID.X ;  /* 0x0000000000007919 */ /* 0x000e6e0000002100 */
[----:B------:R-:W2:Y:S01]  /*0020*/  LDC.64 R8, c[0x0][0x220] ;  /* 0x00008800ff087b82 */ /* 0x000ea20000000a00 */
[----:B------:R-:W-:Y:S01]  /*0030*/  HFMA2.MMA R14, -RZ, RZ, 0, 0 ;  /* 0x00000000ff0e7435 */ /* 0x000fe200000001ff */
[----:B------:R-:W-:Y:S01]  /*0040*/  ULDC.64 UR4, c[0x0][0x208] ;  /* 0x0000820000047ab9 */ /* 0x000fe20000000a00 */
[----:B------:R-:W3:Y:S05]  /*0050*/  S2R R3, SR_CTAID.X ;  /* 0x0000000000037919 */ /* 0x000eea0000002500 */
[----:B------:R-:W4:Y:S08]  /*0060*/  LDC.64 R4, c[0x0][0x210] ;  /* 0x00008400ff047b82 */ /* 0x000f300000000a00 */
[----:B------:R-:W5:Y:S08]  /*0070*/  LDC.64 R6, c[0x0][0x218] ;  /* 0x00008600ff067b82 */ /* 0x000f700000000a00 */
[----:B------:R-:W5:Y:S01]  /*0080*/  LDC.64 R10, c[0x0][0x228] ;  /* 0x00008a00ff0a7b82 */ /* 0x000f620000000a00 */
[----:B-1----:R-:W-:-:S07]  /*0090*/  LOP3.LUT R0, R0, 0x7f, RZ, 0xc0, !PT ;  /* 0x0000007f00007812 */ /* 0x002fce00078ec0ff */
[----:B------:R-:W1:Y:S01]  /*00a0*/  LDC.64 R12, c[0x0][0x230] ;  /* 0x00008c00ff0c7b82 */ /* 0x000e620000000a00 */
[----:B---3--:R-:W-:-:S04]  /*00b0*/  LEA R0, R3, R0, 0x7 ;  /* 0x0000000003007211 */ /* 0x008fc800078e38ff */
[C---:B------:R-:W-:Y:S01]  /*00c0*/  ISETP.GE.AND P2, PT, R0.reuse, 0x1800, PT ;  /* 0x000018000000780c */ /* 0x040fe20003f46270 */
[----:B------:R-:W-:-:S05]  /*00d0*/  IMAD.HI R2, R0, 0x2aaaaaab, RZ ;  /* 0x2aaaaaab00027827 */ /* 0x000fca00078e02ff */
[----:B------:R-:W-:-:S04]  /*00e0*/  SHF.R.U32.HI R3, RZ, 0x1f, R2 ;  /* 0x0000001fff037819 */ /* 0x000fc80000011602 */
[----:B------:R-:W-:-:S05]  /*00f0*/  LEA.HI R3, R2, R3, RZ, 0x1a ;  /* 0x0000000302037211 */ /* 0x000fca00078fd0ff */
[----:B------:R-:W-:-:S04]  /*0100*/  IMAD R15, R3, -0x180, R0 ;  /* 0xfffffe80030f7824 */ /* 0x000fc800078e0200 */
[----:B--2---:R-:W-:-:S05]  /*0110*/  IMAD.WIDE R8, R15, 0x4, R8 ;  /* 0x000000040f087825 */ /* 0x004fca00078e0208 */
[----:B------:R2:W3:Y:S01]  /*0120*/  @!P2 LDG.E.EL R14, desc[UR4][R8.64] ;  /* 0x00000004080ea981 */ /* 0x0004e2000c2e1900 */
[----:B------:R-:W-:Y:S01]  /*0130*/  CS2R R2, SRZ ;  /* 0x0000000000027805 */ /* 0x000fe2000001ff00 */
[----:B----4-:R-:W-:-:S04]  /*0140*/  IMAD.WIDE R4, R0, 0x4, R4 ;  /* 0x0000000400047825 */ /* 0x010fc800078e0204 */
[C---:B-----5:R-:W-:Y:S01]  /*0150*/  IMAD.WIDE R6, R15.reuse, 0x4, R6 ;  /* 0x000000040f067825 */ /* 0x060fe200078e0206 */
[----:B------:R4:W5:Y:S03]  /*0160*/  @!P2 LDG.E R2, desc[UR4][R4.64] ;  /* 0x000000040402a981 */ /* 0x000966000c1e1900 */
[C---:B0-2---:R-:W-:Y:S01]  /*0170*/  IMAD.WIDE R8, R15.reuse, 0x4, R10 ;  /* 0x000000040f087825 */ /* 0x045fe200078e020a */
[----:B------:R0:W5:Y:S03]  /*0180*/  @!P2 LDG.E.EL R3, desc[UR4][R6.64] ;  /* 0x000000040603a981 */ /* 0x000166000c2e1900 */
[----:B-1----:R-:W-:Y:S01]  /*0190*/  IMAD.WIDE R10, R15, 0x4, R12 ;  /* 0x000000040f0a7825 */ /* 0x002fe200078e020c */
[----:B------:R-:W-:Y:S01]  /*01a0*/  CS2R R12, SRZ ;  /* 0x00000000000c7805 */ /* 0x000fe2000001ff00 */
[----:B----4-:R-:W1:Y:S05]  /*01b0*/  LDC.64 R4, c[0x0][0x238] ;  /* 0x00008e00ff047b82 */ /* 0x010e6a0000000a00 */
[----:B------:R-:W2:Y:S04]  /*01c0*/  @!P2 LDG.E.EL R12, desc[UR4][R8.64] ;  /* 0x00000004080ca981 */ /* 0x000ea8000c2e1900 */
[----:B------:R-:W2:Y:S01]  /*01d0*/  @!P2 LDG.E.EL R13, desc[UR4][R10.64] ;  /* 0x000000040a0da981 */ /* 0x000ea2000c2e1900 */
[----:B0-----:R-:W-:Y:S01]  /*01e0*/  MOV R6, 0x3e800000 ;  /* 0x3e80000000067802 */ /* 0x001fe20000000f00 */
[----:B---3--:R-:W-:-:S04]  /*01f0*/  FADD R14, R14, 0.0010000000474974513054 ;  /* 0x3a83126f0e0e7421 */ /* 0x008fc80000000000 */
[----:B------:R-:W0:Y:S01]  /*0200*/  MUFU.SQRT R15, R14 ;  /* 0x0000000e000f7308 */ /* 0x000e220000002000 */
[----:B-----5:R-:W-:Y:S01]  /*0210*/  FADD R2, -R3, R2 ;  /* 0x0000000203027221 */ /* 0x020fe20000000100 */
[C---:B0-----:R-:W-:Y:S02]  /*0220*/  FSETP.GT.AND P0, PT, R15.reuse, 8.50705917302346158658e+37, PT ;  /* 0x7e8000000f00780b */ /* 0x041fe40003f04000 */
[----:B------:R-:W-:Y:S02]  /*0230*/  FSETP.GEU.AND P1, PT, R15, 1.175494350822287508e-38, PT ;  /* 0x008000000f00780b */ /* 0x000fe40003f2e000 */
[----:B------:R-:W-:-:S09]  /*0240*/  FSEL R6, R6, 1, P0 ;  /* 0x3f80000006067808 */ /* 0x000fd20000000000 */
[----:B------:R-:W-:Y:S02]  /*0250*/  @P0 FMUL R15, R15, 0.25 ;  /* 0x3e8000000f0f0820 */ /* 0x000fe40000400000 */
[----:B------:R-:W-:Y:S02]  /*0260*/  @!P1 FMUL R6, R6, 16777216 ;  /* 0x4b80000006069820 */ /* 0x000fe40000400000 */
[----:B------:R-:W-:-:S06]  /*0270*/  @!P1 FMUL R15, R15, 16777216 ;  /* 0x4b8000000f0f9820 */ /* 0x000fcc0000400000 */
[----:B------:R-:W0:Y:S02]  /*0280*/  MUFU.RCP R15, R15 ;  /* 0x0000000f000f7308 */ /* 0x000e240000001000 */
[----:B0-----:R-:W-:-:S04]  /*0290*/  FMUL R3, R15, R6 ;  /* 0x000000060f037220 */ /* 0x001fc80000400000 */
[----:B------:R-:W-:Y:S01]  /*02a0*/  FMUL R6, R2, R3 ;  /* 0x0000000302067220 */ /* 0x000fe20000400000 */
[----:B-1----:R-:W-:-:S04]  /*02b0*/  IMAD.WIDE R2, R0, 0x4, R4 ;  /* 0x0000000400027825 */ /* 0x002fc800078e0204 */
[----:B--2---:R-:W-:Y:S01]  /*02c0*/  FFMA R13, R6, R12, R13 ;  /* 0x0000000c060d7223 */ /* 0x004fe2000000000d */
[----:B------:R-:W-:Y:S06]  /*02d0*/  @P2 EXIT ;  /* 0x000000000000294d */ /* 0x000fec0003800000 */
[----:B------:R-:W-:Y:S01]  /*02e0*/  STG.E desc[UR4][R2.64], R13 ;  /* 0x0000000d02007986 */ /* 0x000fe2000c101904 */
[----:B------:R-:W-:Y:S05]  /*02f0*/  EXIT ;  /* 0x000000000000794d */ /* 0x000fea0003800000 */
.L_x_0:
[----:B------:R-:W-:-:S00]  /*0300*/  BRA `(.L_x_0) ;  /* 0xfffffffc00fc7947 */ /* 0x000fc0000383ffff */
[----:B------:R-:W-:-:S00]  /*0310*/  NOP ;  /* 0x0000000000007918 */ /* 0x000fc00000000000 */
        /* <DEDUP_REMOVED lines=14> */
.L_x_1:


//--------------------- .nv.global.init           --------------------------
	.section	.nv.global.init,"aw",@progbits
.nv.global.init:
	.type		_$_str,@object
	.size		_$_str,(_$_str_$_2 - _$_str)
_$_str:
        /*0000*/ 	.byte	0x5f, 0x5f, 0x43, 0x55, 0x44, 0x41, 0x5f, 0x46, 0x54, 0x5a, 0x00
	.type		_$_str_$_2,@object
	.size		_$_str_$_2,(.L_1 - _$_str_$_2)
_$_str_$_2:
        /*000b*/ 	.byte	0x5f, 0x5f, 0x43, 0x55, 0x44, 0x41, 0x5f, 0x50, 0x52, 0x45, 0x43, 0x5f, 0x53, 0x51, 0x52, 0x54
        /*001b*/ 	.byte	0x00
.L_1:


//--------------------- .nv.constant0.triton_poi_fused__native_batch_norm_legit_no_training_33 --------------------------
	.section	.nv.constant0.triton_poi_fused__native_batch_norm_legit_no_training_33,"a",@progbits
	.sectionflags	@""
	.align	4
.nv.constant0.triton_poi_fused__native_batch_norm_legit_no_training_33:
	.zero		580
